	.headerflags	@"EF_CUDA_TEXMODE_UNIFIED EF_CUDA_64BIT_ADDRESS EF_CUDA_ACCELERATORS EF_CUDA_SM90 EF_CUDA_VIRTUAL_SM(EF_CUDA_SM90)"
	.elftype	@"ET_EXEC"


//--------------------- .nv.info                  --------------------------
	.section	.nv.info,"",@"SHT_CUDA_INFO"
	.align	4


	//----- nvinfo : EIATTR_REGCOUNT
	.align		4
        /*0000*/ 	.byte	0x04, 0x2f
        /*0002*/ 	.short	(.L_3 - .L_2)
	.align		4
.L_2:
        /*0004*/ 	.word	index@(triton_poi_fused__native_batch_norm_legit_no_training_mean_silu_29)
        /*0008*/ 	.word	0x00000014


	//----- nvinfo : EIATTR_MIN_STACK_SIZE
	.align		4
.L_3:
        /*000c*/ 	.byte	0x04, 0x12
        /*000e*/ 	.short	(.L_5 - .L_4)
	.align		4
.L_4:
        /*0010*/ 	.word	index@(triton_poi_fused__native_batch_norm_legit_no_training_mean_silu_29)
        /*0014*/ 	.word	0x00000000


	//----- nvinfo : EIATTR_FRAME_SIZE
	.align		4
.L_5:
        /*0018*/ 	.byte	0x04, 0x11
        /*001a*/ 	.short	(.L_7 - .L_6)
	.align		4
.L_6:
        /*001c*/ 	.word	index@(triton_poi_fused__native_batch_norm_legit_no_training_mean_silu_29)
        /*0020*/ 	.word	0x00000000


	//----- nvinfo : EIATTR_MIN_STACK_SIZE
	.align		4
.L_7:
        /*0024*/ 	.byte	0x04, 0x12
        /*0026*/ 	.short	(.L_9 - .L_8)
	.align		4
.L_8:
        /*0028*/ 	.word	index@(triton_poi_fused__native_batch_norm_legit_no_training_mean_silu_29)
        /*002c*/ 	.word	0x00000000
.L_9:


//--------------------- .nv.info.triton_poi_fused__native_batch_norm_legit_no_training_mean_silu_29 --------------------------
	.section	.nv.info.triton_poi_fused__native_batch_norm_legit_no_training_mean_silu_29,"",@"SHT_CUDA_INFO"
	.sectionflags	@""
	.align	4


	//----- nvinfo : EIATTR_CUDA_API_VERSION
	.align		4
        /*0000*/ 	.byte	0x04, 0x37
        /*0002*/ 	.short	(.L_11 - .L_10)
.L_10:
        /*0004*/ 	.word	0x0000007c


	//----- nvinfo : EIATTR_KPARAM_INFO
	.align		4
.L_11:
        /*0008*/ 	.byte	0x04, 0x17
        /*000a*/ 	.short	(.L_13 - .L_12)
.L_12:
        /*000c*/ 	.word	0x00000000
        /*0010*/ 	.short	0x0007
        /*0012*/ 	.short	0x0038
        /*0014*/ 	.byte	0x00, 0xf0, 0x11, 0x00


	//----- nvinfo : EIATTR_KPARAM_INFO
	.align		4
.L_13:
        /*0018*/ 	.byte	0x04, 0x17
        /*001a*/ 	.short	(.L_15 - .L_14)
.L_14:
        /*001c*/ 	.word	0x00000000
        /*0020*/ 	.short	0x0006
        /*0022*/ 	.short	0x0030
        /*0024*/ 	.byte	0x00, 0xf4, 0x21, 0x00


	//----- nvinfo : EIATTR_KPARAM_INFO
	.align		4
.L_15:
        /*0028*/ 	.byte	0x04, 0x17
        /*002a*/ 	.short	(.L_17 - .L_16)
.L_16:
        /*002c*/ 	.word	0x00000000
        /*0030*/ 	.short	0x0005
        /*0032*/ 	.short	0x0028
        /*0034*/ 	.byte	0x00, 0xf4, 0x21, 0x00


	//----- nvinfo : EIATTR_KPARAM_INFO
	.align		4
.L_17:
        /*0038*/ 	.byte	0x04, 0x17
        /*003a*/ 	.short	(.L_19 - .L_18)
.L_18:
        /*003c*/ 	.word	0x00000000
        /*0040*/ 	.short	0x0004
        /*0042*/ 	.short	0x0020
        /*0044*/ 	.byte	0x00, 0xf4, 0x21, 0x00


	//----- nvinfo : EIATTR_KPARAM_INFO
	.align		4
.L_19:
        /*0048*/ 	.byte	0x04, 0x17
        /*004a*/ 	.short	(.L_21 - .L_20)
.L_20:
        /*004c*/ 	.word	0x00000000
        /*0050*/ 	.short	0x0003
        /*0052*/ 	.short	0x0018
        /*0054*/ 	.byte	0x00, 0xf4, 0x21, 0x00


	//----- nvinfo : EIATTR_KPARAM_INFO
	.align		4
.L_21:
        /*0058*/ 	.byte	0x04, 0x17
        /*005a*/ 	.short	(.L_23 - .L_22)
.L_22:
        /*005c*/ 	.word	0x00000000
        /*0060*/ 	.short	0x0002
        /*0062*/ 	.short	0x0010
        /*0064*/ 	.byte	0x00, 0xf4, 0x21, 0x00


	//----- nvinfo : EIATTR_KPARAM_INFO
	.align		4
.L_23:
        /*0068*/ 	.byte	0x04, 0x17
        /*006a*/ 	.short	(.L_25 - .L_24)
.L_24:
        /*006c*/ 	.word	0x00000000
        /*0070*/ 	.short	0x0001
        /*0072*/ 	.short	0x0008
        /*0074*/ 	.byte	0x00, 0xf4, 0x21, 0x00


	//----- nvinfo : EIATTR_KPARAM_INFO
	.align		4
.L_25:
        /*0078*/ 	.byte	0x04, 0x17
        /*007a*/ 	.short	(.L_27 - .L_26)
.L_26:
        /*007c*/ 	.word	0x00000000
        /*0080*/ 	.short	0x0000
        /*0082*/ 	.short	0x0000
        /*0084*/ 	.byte	0x00, 0xf4, 0x21, 0x00


	//----- nvinfo : EIATTR_SPARSE_MMA_MASK
	.align		4
.L_27:
        /*0088*/ 	.byte	0x03, 0x50
        /*008a*/ 	.short	0x0000


	//----- nvinfo : EIATTR_MAXREG_COUNT
	.align		4
        /*008c*/ 	.byte	0x03, 0x1b
        /*008e*/ 	.short	0x00ff


	//----- nvinfo : EIATTR_EXIT_INSTR_OFFSETS
	.align		4
        /*0090*/ 	.byte	0x04, 0x1c
        /*0092*/ 	.short	(.L_29 - .L_28)


	//   ....[0]....
.L_28:
        /*0094*/ 	.word	0x000003e0


	//   ....[1]....
        /*0098*/ 	.word	0x00000400


	//----- nvinfo : EIATTR_REQNTID
	.align		4
.L_29:
        /*009c*/ 	.byte	0x04, 0x10
        /*009e*/ 	.short	(.L_31 - .L_30)
.L_30:
        /*00a0*/ 	.word	0x00000080
        /*00a4*/ 	.word	0x00000001
        /*00a8*/ 	.word	0x00000001


	//----- nvinfo : EIATTR_CBANK_PARAM_SIZE
	.align		4
.L_31:
        /*00ac*/ 	.byte	0x03, 0x19
        /*00ae*/ 	.short	0x003c


	//----- nvinfo : EIATTR_PARAM_CBANK
	.align		4
        /*00b0*/ 	.byte	0x04, 0x0a
        /*00b2*/ 	.short	(.L_33 - .L_32)
	.align		4
.L_32:
        /*00b4*/ 	.word	index@(.nv.constant0.triton_poi_fused__native_batch_norm_legit_no_training_mean_silu_29)
        /*00b8*/ 	.short	0x0210
        /*00ba*/ 	.short	0x003c


	//----- nvinfo : EIATTR_SW_WAR
	.align		4
.L_33:
        /*00bc*/ 	.byte	0x04, 0x36
        /*00be*/ 	.short	(.L_35 - .L_34)
.L_34:
        /*00c0*/ 	.word	0x00000008
.L_35:


//--------------------- .nv.callgraph             --------------------------
	.section	.nv.callgraph,"",@"SHT_CUDA_CALLGRAPH"
	.align	4
	.sectionentsize	8
	.align		4
        /*0000*/ 	.word	0x00000000
	.align		4
        /*0004*/ 	.word	0xffffffff
	.align		4
        /*0008*/ 	.word	0x00000000
	.align		4
        /*000c*/ 	.word	0xfffffffe
	.align		4
        /*0010*/ 	.word	0x00000000
	.align		4
        /*0014*/ 	.word	0xfffffffd
	.align		4
        /*0018*/ 	.word	0x00000000
	.align		4
        /*001c*/ 	.word	0xfffffffc


//--------------------- .nv.constant4             --------------------------
	.section	.nv.constant4,"a",@progbits
	.align	8
	.align		8
.nv.constant4:
        /*0000*/ 	.dword	_$_str
	.align		8
        /*0008*/ 	.dword	_$_str_$_2


//--------------------- .text.triton_poi_fused__native_batch_norm_legit_no_training_mean_silu_29 --------------------------
	.section	.text.triton_poi_fused__native_batch_norm_legit_no_training_mean_silu_29,"ax",@progbits
	.align	128
        .global         triton_poi_fused__native_batch_norm_legit_no_training_mean_silu_29
        .type           triton_poi_fused__native_batch_norm_legit_no_training_mean_silu_29,@function
        .size           triton_poi_fused__native_batch_norm_legit_no_training_mean_silu_29,(.L_x_1 - triton_poi_fused__native_batch_norm_legit_no_training_mean_silu_29)
        .other          triton_poi_fused__native_batch_norm_legit_no_training_mean_silu_29,@"STO_CUDA_ENTRY STV_DEFAULT"
triton_poi_fused__native_batch_norm_legit_no_training_mean_silu_29:
.text.triton_poi_fused__native_batch_norm_legit_no_training_mean_silu_29:
[----:B------:R-:W0:Y:S01]  /*0000*/  LDC R1, c[0x0][0x28] ;  /* 0x00000a00ff017b82 */ /* 0x000e220000000800 */
[----:B------:R-:W1:Y:S07]  /*0010*/  S2R R2, SR_TID.X ;  /* 0x0000000000027919 */ /* 0x000e6e0000002100 */
[----:B------:R-:W2:Y:S01]  /*0020*/  LDC.64 R8, c[0x0][0x220] ;  /* 0x00008800ff087b82 */ /* 0x000ea20000000a00 */
[----:B------:R-:W-:Y:S01]  /*0030*/  ULDC.64 UR4, c[0x0][0x208] ;  /* 0x0000820000047ab9 */ /* 0x000fe20000000a00 */
[----:B------:R-:W3:Y:S06]  /*0040*/  S2R R3, SR_CTAID.X ;  /* 0x0000000000037919 */ /* 0x000eec0000002500 */
[----:B------:R-:W4:Y:S08]  /*0050*/  LDC.64 R6, c[0x0][0x218] ;  /* 0x00008600ff067b82 */ /* 0x000f300000000a00 */
[----:B------:R-:W5:Y:S08]  /*0060*/  LDC.64 R10, c[0x0][0x228] ;  /* 0x00008a00ff0a7b82 */ /* 0x000f700000000a00 */
[----:B------:R-:W5:Y:S01]  /*0070*/  LDC.64 R12, c[0x0][0x230] ;  /* 0x00008c00ff0c7b82 */ /* 0x000f620000000a00 */
[----:B-1----:R-:W-:-:S04]  /*0080*/  LOP3.LUT R2, R2, 0x7f, RZ, 0xc0, !PT ;  /* 0x0000007f02027812 */ /* 0x002fc800078ec0ff */
[----:B---3--:R-:W-:Y:S01]  /*0090*/  LEA R3, R3, R2, 0x7 ;  /* 0x0000000203037211 */ /* 0x008fe200078e38ff */
[----:B------:R-:W-:-:S03]  /*00a0*/  HFMA2.MMA R2, -RZ, RZ, 0, 0 ;  /* 0x00000000ff027435 */ /* 0x000fc600000001ff */
[----:B------:R-:W-:-:S07]  /*00b0*/  ISETP.GE.AND P0, PT, R3, 0xf00, PT ;  /* 0x00000f000300780c */ /* 0x000fce0003f06270 */
[----:B------:R-:W-:-:S05]  /*00c0*/  IMAD.HI R0, R3, -0x77777777, R2 ;  /* 0x8888888903007827 */ /* 0x000fca00078e0202 */
[----:B------:R-:W-:-:S04]  /*00d0*/  SHF.R.U32.HI R5, RZ, 0x1f, R0 ;  /* 0x0000001fff057819 */ /* 0x000fc80000011600 */
[----:B------:R-:W-:-:S05]  /*00e0*/  LEA.HI.SX32 R5, R0, R5, 0x17 ;  /* 0x0000000500057211 */ /* 0x000fca00078fbaff */
[----:B------:R-:W-:Y:S02]  /*00f0*/  IMAD R15, R5, -0x3c0, R3 ;  /* 0xfffffc40050f7824 */ /* 0x000fe400078e0203 */
[----:B------:R-:W1:Y:S02]  /*0100*/  LDC.64 R4, c[0x0][0x210] ;  /* 0x00008400ff047b82 */ /* 0x000e640000000a00 */
[----:B--2---:R-:W-:-:S05]  /*0110*/  IMAD.WIDE R8, R15, 0x4, R8 ;  /* 0x000000040f087825 */ /* 0x004fca00078e0208 */
[----:B------:R5:W2:Y:S01]  /*0120*/  @!P0 LDG.E.EL R2, desc[UR4][R8.64] ;  /* 0x0000000408028981 */ /* 0x000aa2000c2e1900 */
[----:B------:R-:W-:Y:S01]  /*0130*/  HFMA2.MMA R17, -RZ, RZ, 0, 0 ;  /* 0x00000000ff117435 */ /* 0x000fe200000001ff */
[----:B------:R-:W-:Y:S01]  /*0140*/  MOV R0, RZ ;  /* 0x000000ff00007202 */ /* 0x000fe20000000f00 */
[----:B----4-:R-:W-:-:S04]  /*0150*/  IMAD.WIDE R6, R15, 0x4, R6 ;  /* 0x000000040f067825 */ /* 0x010fc800078e0206 */
[----:B-----5:R-:W-:-:S04]  /*0160*/  IMAD.WIDE R8, R15, 0x4, R10 ;  /* 0x000000040f087825 */ /* 0x020fc800078e020a */
[----:B------:R3:W4:Y:S01]  /*0170*/  @!P0 LDG.E.EL R17, desc[UR4][R6.64] ;  /* 0x0000000406118981 */ /* 0x000722000c2e1900 */
[----:B-1----:R-:W-:-:S04]  /*0180*/  IMAD.WIDE R4, R3, 0x4, R4 ;  /* 0x0000000403047825 */ /* 0x002fc800078e0204 */
[----:B0-----:R-:W-:Y:S01]  /*0190*/  IMAD.WIDE R10, R15, 0x4, R12 ;  /* 0x000000040f0a7825 */ /* 0x001fe200078e020c */
[----:B------:R0:W4:Y:S01]  /*01a0*/  @!P0 LDG.E R0, desc[UR4][R4.64] ;  /* 0x0000000404008981 */ /* 0x000122000c1e1900 */
[----:B------:R-:W-:Y:S01]  /*01b0*/  CS2R R12, SRZ ;  /* 0x00000000000c7805 */ /* 0x000fe2000001ff00 */
[----:B---3--:R-:W1:Y:S05]  /*01c0*/  LDC.64 R6, c[0x0][0x240] ;  /* 0x00009000ff067b82 */ /* 0x008e6a0000000a00 */
[----:B------:R-:W3:Y:S04]  /*01d0*/  @!P0 LDG.E.EL R12, desc[UR4][R8.64] ;  /* 0x00000004080c8981 */ /* 0x000ee8000c2e1900 */
[----:B------:R-:W3:Y:S01]  /*01e0*/  @!P0 LDG.E.EL R13, desc[UR4][R10.64] ;  /* 0x000000040a0d8981 */ /* 0x000ee2000c2e1900 */
[----:B------:R-:W-:Y:S01]  /*01f0*/  MOV R15, 0x3e800000 ;  /* 0x3e800000000f7802 */ /* 0x000fe20000000f00 */
[----:B--2---:R-:W-:-:S04]  /*0200*/  FADD R2, R2, 0.0010000000474974513054 ;  /* 0x3a83126f02027421 */ /* 0x004fc80000000000 */
[----:B------:R-:W2:Y:S02]  /*0210*/  MUFU.SQRT R14, R2 ;  /* 0x00000002000e7308 */ /* 0x000ea40000002000 */
[C---:B--2---:R-:W-:Y:S02]  /*0220*/  FSETP.GT.AND P1, PT, R14.reuse, 8.50705917302346158658e+37, PT ;  /* 0x7e8000000e00780b */ /* 0x044fe40003f24000 */
[----:B------:R-:W-:-:S11]  /*0230*/  FSETP.GEU.AND P2, PT, R14, 1.175494350822287508e-38, PT ;  /* 0x008000000e00780b */ /* 0x000fd60003f4e000 */
[----:B------:R-:W-:-:S04]  /*0240*/  @P1 FMUL R14, R14, 0.25 ;  /* 0x3e8000000e0e1820 */ /* 0x000fc80000400000 */
[----:B------:R-:W-:-:S06]  /*0250*/  @!P2 FMUL R14, R14, 16777216 ;  /* 0x4b8000000e0ea820 */ /* 0x000fcc0000400000 */
[----:B------:R-:W2:Y:S01]  /*0260*/  MUFU.RCP R14, R14 ;  /* 0x0000000e000e7308 */ /* 0x000ea20000001000 */
[----:B0-----:R-:W-:Y:S01]  /*0270*/  FSEL R5, R15, 1, P1 ;  /* 0x3f8000000f057808 */ /* 0x001fe20000800000 */
[----:B----4-:R-:W-:-:S04]  /*0280*/  FADD R0, -R17, R0 ;  /* 0x0000000011007221 */ /* 0x010fc80000000100 */
[----:B------:R-:W-:-:S04]  /*0290*/  @!P2 FMUL R5, R5, 16777216 ;  /* 0x4b8000000505a820 */ /* 0x000fc80000400000 */
[----:B--2---:R-:W-:-:S04]  /*02a0*/  FMUL R5, R14, R5 ;  /* 0x000000050e057220 */ /* 0x004fc80000400000 */
[----:B------:R-:W-:Y:S02]  /*02b0*/  FMUL R0, R0, R5 ;  /* 0x0000000500007220 */ /* 0x000fe40000400000 */
[----:B------:R-:W0:Y:S02]  /*02c0*/  LDC.64 R4, c[0x0][0x238] ;  /* 0x00008e00ff047b82 */ /* 0x000e240000000a00 */
[----:B---3--:R-:W-:-:S04]  /*02d0*/  FFMA R12, R0, R12, R13 ;  /* 0x0000000c000c7223 */ /* 0x008fc8000000000d */
[----:B------:R-:W-:-:S04]  /*02e0*/  FADD R0, RZ, -R12 ;  /* 0x8000000cff007221 */ /* 0x000fc80000000000 */
[----:B------:R-:W-:-:S05]  /*02f0*/  FMUL R0, R0, 1.4426950216293334961 ;  /* 0x3fb8aa3b00007820 */ /* 0x000fca0000400000 */
[----:B------:R-:W-:-:S13]  /*0300*/  FSETP.GEU.AND P1, PT, R0, -126, PT ;  /* 0xc2fc00000000780b */ /* 0x000fda0003f2e000 */
[----:B------:R-:W-:-:S04]  /*0310*/  @!P1 FMUL R0, R0, 0.5 ;  /* 0x3f00000000009820 */ /* 0x000fc80000400000 */
[----:B------:R-:W2:Y:S02]  /*0320*/  MUFU.EX2 R2, R0 ;  /* 0x0000000000027308 */ /* 0x000ea40000000800 */
[----:B--2---:R-:W-:-:S04]  /*0330*/  @!P1 FMUL R2, R2, R2 ;  /* 0x0000000202029220 */ /* 0x004fc80000400000 */
[----:B------:R-:W-:-:S05]  /*0340*/  FADD R8, R2, 1 ;  /* 0x3f80000002087421 */ /* 0x000fca0000000000 */
[----:B------:R-:W-:-:S13]  /*0350*/  FSETP.GT.AND P1, PT, R8, 8.50705917302346158658e+37, PT ;  /* 0x7e8000000800780b */ /* 0x000fda0003f24000 */
[----:B------:R-:W-:-:S06]  /*0360*/  @P1 FMUL R8, R8, 0.25 ;  /* 0x3e80000008081820 */ /* 0x000fcc0000400000 */
[----:B------:R-:W2:Y:S01]  /*0370*/  MUFU.RCP R8, R8 ;  /* 0x0000000800087308 */ /* 0x000ea20000001000 */
[----:B------:R-:W-:Y:S01]  /*0380*/  FSEL R9, R15, 1, P1 ;  /* 0x3f8000000f097808 */ /* 0x000fe20000800000 */
[----:B0-----:R-:W-:-:S05]  /*0390*/  IMAD.WIDE R4, R3, 0x4, R4 ;  /* 0x0000000403047825 */ /* 0x001fca00078e0204 */
[----:B------:R0:W-:Y:S01]  /*03a0*/  @!P0 STG.E desc[UR4][R4.64], R12 ;  /* 0x0000000c04008986 */ /* 0x0001e2000c101904 */
[----:B-1----:R-:W-:-:S04]  /*03b0*/  IMAD.WIDE R2, R3, 0x4, R6 ;  /* 0x0000000403027825 */ /* 0x002fc800078e0206 */
[----:B--2---:R-:W-:-:S04]  /*03c0*/  FMUL R9, R8, R9 ;  /* 0x0000000908097220 */ /* 0x004fc80000400000 */
[----:B------:R-:W-:Y:S01]  /*03d0*/  FMUL R9, R12, R9 ;  /* 0x000000090c097220 */ /* 0x000fe20000400000 */
[----:B0-----:R-:W-:Y:S06]  /*03e0*/  @P0 EXIT ;  /* 0x000000000000094d */ /* 0x001fec0003800000 */
[----:B------:R-:W-:Y:S01]  /*03f0*/  STG.E desc[UR4][R2.64], R9 ;  /* 0x0000000902007986 */ /* 0x000fe2000c101904 */
[----:B------:R-:W-:Y:S05]  /*0400*/  EXIT ;  /* 0x000000000000794d */ /* 0x000fea0003800000 */
.L_x_0:
[----:B------:R-:W-:-:S00]  /*0410*/  BRA `(.L_x_0) ;  /* 0xfffffffc00fc7947 */ /* 0x000fc0000383ffff */
[----:B------:R-:W-:-:S00]  /*0420*/  NOP ;  /* 0x0000000000007918 */ /* 0x000fc00000000000 */
        /* <DEDUP_REMOVED lines=13> */
.L_x_1:


//--------------------- .nv.global.init           --------------------------
	.section	.nv.global.init,"aw",@progbits
.nv.global.init:
	.type		_$_str,@object
	.size		_$_str,(_$_str_$_2 - _$_str)
_$_str:
        /*0000*/ 	.byte	0x5f, 0x5f, 0x43, 0x55, 0x44, 0x41, 0x5f, 0x46, 0x54, 0x5a, 0x00
	.type		_$_str_$_2,@object
	.size		_$_str_$_2,(.L_1 - _$_str_$_2)
_$_str_$_2:
        /*000b*/ 	.byte	0x5f, 0x5f, 0x43, 0x55, 0x44, 0x41, 0x5f, 0x50, 0x52, 0x45, 0x43, 0x5f, 0x53, 0x51, 0x52, 0x54
        /*001b*/ 	.byte	0x00
.L_1:


//--------------------- .nv.constant0.triton_poi_fused__native_batch_norm_legit_no_training_mean_silu_29 --------------------------
	.section	.nv.constant0.triton_poi_fused__native_batch_norm_legit_no_training_mean_silu_29,"a",@progbits
	.sectionflags	@""
	.align	4
.nv.constant0.triton_poi_fused__native_batch_norm_legit_no_training_mean_silu_29:
	.zero		588
